//
// Generated by NVIDIA NVVM Compiler
//
// Compiler Build ID: CL-36424714
// Cuda compilation tools, release 13.0, V13.0.88
// Based on NVVM 20.0.0
//

.version 9.0
.target sm_100
.address_size 64

	// .globl	_Z12sumReductionPiS_i
.extern .shared .align 16 .b8 sdata[];

.visible .entry _Z12sumReductionPiS_i(
	.param .u64 .ptr .align 1 _Z12sumReductionPiS_i_param_0,
	.param .u64 .ptr .align 1 _Z12sumReductionPiS_i_param_1,
	.param .u32 _Z12sumReductionPiS_i_param_2
)
{
	.reg .pred 	%p<12>;
	.reg .b32 	%r<44>;
	.reg .b64 	%rd<9>;

	ld.param.u64 	%rd1, [_Z12sumReductionPiS_i_param_0];
	ld.param.u64 	%rd2, [_Z12sumReductionPiS_i_param_1];
	ld.param.u32 	%r11, [_Z12sumReductionPiS_i_param_2];
	mov.u32 	%r1, %ctaid.x;
	mov.u32 	%r2, %ntid.x;
	mov.u32 	%r3, %tid.x;
	mad.lo.s32 	%r4, %r1, %r2, %r3;
	setp.lt.s32 	%p1, %r4, %r11;
	@%p1 bra 	$L__BB0_2;
	shl.b32 	%r12, %r3, 2;
	mov.u32 	%r13, sdata;
	add.s32 	%r14, %r13, %r12;
	mov.b32 	%r15, 0;
	st.shared.u32 	[%r14], %r15;
	bra.uni 	$L__BB0_11;
$L__BB0_2:
	cvta.to.global.u64 	%rd3, %rd1;
	mul.wide.s32 	%rd4, %r4, 4;
	add.s64 	%rd5, %rd3, %rd4;
	ld.global.u32 	%r16, [%rd5];
	shl.b32 	%r17, %r3, 2;
	mov.u32 	%r18, sdata;
	add.s32 	%r19, %r18, %r17;
	st.shared.u32 	[%r19], %r16;
	bar.sync 	0;
	ld.shared.u32 	%r20, [%r19];
	shfl.sync.down.b32	%r21|%p2, %r20, 16, 31, -1;
	add.s32 	%r22, %r21, %r20;
	shfl.sync.down.b32	%r23|%p3, %r22, 8, 31, -1;
	add.s32 	%r24, %r23, %r22;
	shfl.sync.down.b32	%r25|%p4, %r24, 4, 31, -1;
	add.s32 	%r26, %r25, %r24;
	shfl.sync.down.b32	%r27|%p5, %r26, 2, 31, -1;
	add.s32 	%r28, %r27, %r26;
	shfl.sync.down.b32	%r29|%p6, %r28, 1, 31, -1;
	add.s32 	%r5, %r29, %r28;
	and.b32  	%r30, %r3, 31;
	setp.ne.s32 	%p7, %r30, 0;
	@%p7 bra 	$L__BB0_4;
	shr.u32 	%r31, %r3, 3;
	add.s32 	%r33, %r18, %r31;
	st.shared.u32 	[%r33], %r5;
$L__BB0_4:
	bar.sync 	0;
	setp.lt.u32 	%p8, %r2, 33;
	@%p8 bra 	$L__BB0_9;
	add.s32 	%r34, %r2, 31;
	shr.u32 	%r43, %r34, 6;
	shr.u32 	%r7, %r3, 5;
	shl.b32 	%r35, %r7, 2;
	add.s32 	%r8, %r18, %r35;
$L__BB0_6:
	setp.ge.u32 	%p9, %r7, %r43;
	@%p9 bra 	$L__BB0_8;
	shl.b32 	%r37, %r43, 2;
	add.s32 	%r38, %r8, %r37;
	ld.shared.u32 	%r39, [%r38];
	ld.shared.u32 	%r40, [%r8];
	add.s32 	%r41, %r40, %r39;
	st.shared.u32 	[%r8], %r41;
$L__BB0_8:
	bar.sync 	0;
	shr.u32 	%r10, %r43, 1;
	setp.gt.u32 	%p10, %r43, 1;
	mov.u32 	%r43, %r10;
	@%p10 bra 	$L__BB0_6;
$L__BB0_9:
	setp.gt.u32 	%p11, %r3, 31;
	@%p11 bra 	$L__BB0_11;
	ld.shared.u32 	%r42, [sdata];
	cvta.to.global.u64 	%rd6, %rd2;
	mul.wide.u32 	%rd7, %r1, 4;
	add.s64 	%rd8, %rd6, %rd7;
	st.global.u32 	[%rd8], %r42;
$L__BB0_11:
	ret;

}


// ===== COMPILED SASS (sm_100) =====

	.target	sm_100

	.elftype	@"ET_EXEC"


//--------------------- .note.nv.tkinfo           --------------------------
	.section	.note.nv.tkinfo,"",@"SHT_NOTE"
	.sectionflags	@"SHF_NOTE_NV_TKINFO"
	.tkinfo
        /*0018*/ 	.word	0x00000002
        /*0030*/ 	.string	""
        /*0030*/ 	.string	"ptxas"
        /*0030*/ 	.string	"Cuda compilation tools, release 13.0, V13.0.88"
        /*0030*/ 	.string	"Build cuda_13.0.r13.0/compiler.36424714_0"
        /*0030*/ 	.string	"-arch sm_100 -m 64 "



//--------------------- .note.nv.cuinfo           --------------------------
	.section	.note.nv.cuinfo,"",@"SHT_NOTE"
	.sectionflags	@"SHF_NOTE_NV_CUINFO"
        /*0018*/ 	.short	0x0002
        /*001a*/ 	.short	0x0064
        /*001c*/ 	.short	0x0082
	.zero		2


//--------------------- .nv.info                  --------------------------
	.section	.nv.info,"",@"SHT_CUDA_INFO"
	.align	4


	//----- nvinfo : EIATTR_REGCOUNT
	.align		4
        /*0000*/ 	.byte	0x04, 0x2f
        /*0002*/ 	.short	(.L_1 - .L_0)
	.align		4
.L_0:
        /*0004*/ 	.word	index@(_Z12sumReductionPiS_i)
        /*0008*/ 	.word	0x0000000e


	//----- nvinfo : EIATTR_FRAME_SIZE
	.align		4
.L_1:
        /*000c*/ 	.byte	0x04, 0x11
        /*000e*/ 	.short	(.L_3 - .L_2)
	.align		4
.L_2:
        /*0010*/ 	.word	index@(_Z12sumReductionPiS_i)
        /*0014*/ 	.word	0x00000000


	//----- nvinfo : EIATTR_MIN_STACK_SIZE
	.align		4
.L_3:
        /*0018*/ 	.byte	0x04, 0x12
        /*001a*/ 	.short	(.L_5 - .L_4)
	.align		4
.L_4:
        /*001c*/ 	.word	index@(_Z12sumReductionPiS_i)
        /*0020*/ 	.word	0x00000000
.L_5:


//--------------------- .nv.compat                --------------------------
	.section	.nv.compat,"",@"SHT_CUDA_COMPAT_INFO"
	.align	4
        /*0000*/ 	.byte	0x02, 0x09, 0x00, 0x00, 0x02, 0x02, 0x01, 0x00, 0x02, 0x05, 0x05, 0x00, 0x03, 0x07, 0x01, 0x01
        /*0010*/ 	.byte	0x02, 0x03, 0x00, 0x00, 0x02, 0x06, 0x01, 0x00, 0x04, 0x0b, 0x08, 0x00, 0x09, 0x00, 0x00, 0x00
        /*0020*/ 	.byte	0x00, 0x00, 0x00, 0x00


//--------------------- .nv.info._Z12sumReductionPiS_i --------------------------
	.section	.nv.info._Z12sumReductionPiS_i,"",@"SHT_CUDA_INFO"
	.sectionflags	@""
	.align	4


	//----- nvinfo : EIATTR_CUDA_API_VERSION
	.align		4
        /*0000*/ 	.byte	0x04, 0x37
        /*0002*/ 	.short	(.L_7 - .L_6)
.L_6:
        /*0004*/ 	.word	0x00000082


	//----- nvinfo : EIATTR_KPARAM_INFO
	.align		4
.L_7:
        /*0008*/ 	.byte	0x04, 0x17
        /*000a*/ 	.short	(.L_9 - .L_8)
.L_8:
        /*000c*/ 	.word	0x00000000
        /*0010*/ 	.short	0x0002
        /*0012*/ 	.short	0x0010
        /*0014*/ 	.byte	0x00, 0xf0, 0x11, 0x00


	//----- nvinfo : EIATTR_KPARAM_INFO
	.align		4
.L_9:
        /*0018*/ 	.byte	0x04, 0x17
        /*001a*/ 	.short	(.L_11 - .L_10)
.L_10:
        /*001c*/ 	.word	0x00000000
        /*0020*/ 	.short	0x0001
        /*0022*/ 	.short	0x0008
        /*0024*/ 	.byte	0x00, 0xf5, 0x21, 0x00


	//----- nvinfo : EIATTR_KPARAM_INFO
	.align		4
.L_11:
        /*0028*/ 	.byte	0x04, 0x17
        /*002a*/ 	.short	(.L_13 - .L_12)
.L_12:
        /*002c*/ 	.word	0x00000000
        /*0030*/ 	.short	0x0000
        /*0032*/ 	.short	0x0000
        /*0034*/ 	.byte	0x00, 0xf5, 0x21, 0x00


	//----- nvinfo : EIATTR_SPARSE_MMA_MASK
	.align		4
.L_13:
        /*0038*/ 	.byte	0x03, 0x50
        /*003a*/ 	.short	0x0000


	//----- nvinfo : EIATTR_MAXREG_COUNT
	.align		4
        /*003c*/ 	.byte	0x03, 0x1b
        /*003e*/ 	.short	0x00ff


	//----- nvinfo : EIATTR_NUM_BARRIERS
	.align		4
        /*0040*/ 	.byte	0x02, 0x4c
        /*0042*/ 	.byte	0x01
	.zero		1


	//----- nvinfo : EIATTR_MERCURY_ISA_VERSION
	.align		4
        /*0044*/ 	.byte	0x03, 0x5f
        /*0046*/ 	.short	0x0101


	//----- nvinfo : EIATTR_COOP_GROUP_MASK_REGIDS
	.align		4
        /*0048*/ 	.byte	0x04, 0x29
        /*004a*/ 	.short	(.L_15 - .L_14)


	//   ....[0]....
.L_14:
        /*004c*/ 	.word	0xffffffff


	//   ....[1]....
        /*0050*/ 	.word	0xffffffff


	//   ....[2]....
        /*0054*/ 	.word	0xffffffff


	//   ....[3]....
        /*0058*/ 	.word	0xffffffff


	//   ....[4]....
        /*005c*/ 	.word	0xffffffff


	//----- nvinfo : EIATTR_COOP_GROUP_INSTR_OFFSETS
	.align		4
.L_15:
        /*0060*/ 	.byte	0x04, 0x28
        /*0062*/ 	.short	(.L_17 - .L_16)


	//   ....[0]....
.L_16:
        /*0064*/ 	.word	0x000001d0


	//   ....[1]....
        /*0068*/ 	.word	0x000001f0


	//   ....[2]....
        /*006c*/ 	.word	0x00000210


	//   ....[3]....
        /*0070*/ 	.word	0x00000230


	//   ....[4]....
        /*0074*/ 	.word	0x00000250


	//----- nvinfo : EIATTR_VRC_CTA_INIT_COUNT
	.align		4
.L_17:
        /*0078*/ 	.byte	0x02, 0x4a
	.zero		1
	.zero		1


	//----- nvinfo : EIATTR_EXIT_INSTR_OFFSETS
	.align		4
        /*007c*/ 	.byte	0x04, 0x1c
        /*007e*/ 	.short	(.L_19 - .L_18)


	//   ....[0]....
.L_18:
        /*0080*/ 	.word	0x000000c0


	//   ....[1]....
        /*0084*/ 	.word	0x00000390


	//   ....[2]....
        /*0088*/ 	.word	0x00000410


	//----- nvinfo : EIATTR_CBANK_PARAM_SIZE
	.align		4
.L_19:
        /*008c*/ 	.byte	0x03, 0x19
        /*008e*/ 	.short	0x0014


	//----- nvinfo : EIATTR_PARAM_CBANK
	.align		4
        /*0090*/ 	.byte	0x04, 0x0a
        /*0092*/ 	.short	(.L_21 - .L_20)
	.align		4
.L_20:
        /*0094*/ 	.word	index@(.nv.constant0._Z12sumReductionPiS_i)
        /*0098*/ 	.short	0x0380
        /*009a*/ 	.short	0x0014


	//----- nvinfo : EIATTR_SW_WAR
	.align		4
.L_21:
        /*009c*/ 	.byte	0x04, 0x36
        /*009e*/ 	.short	(.L_23 - .L_22)
.L_22:
        /*00a0*/ 	.word	0x00000008
.L_23:


//--------------------- .nv.callgraph             --------------------------
	.section	.nv.callgraph,"",@"SHT_CUDA_CALLGRAPH"
	.align	4
	.sectionentsize	8
	.align		4
        /*0000*/ 	.word	0x00000000
	.align		4
        /*0004*/ 	.word	0xffffffff
	.align		4
        /*0008*/ 	.word	0x00000000
	.align		4
        /*000c*/ 	.word	0xfffffffe
	.align		4
        /*0010*/ 	.word	0x00000000
	.align		4
        /*0014*/ 	.word	0xfffffffd
	.align		4
        /*0018*/ 	.word	0x00000000
	.align		4
        /*001c*/ 	.word	0xfffffffc


//--------------------- .text._Z12sumReductionPiS_i --------------------------
	.section	.text._Z12sumReductionPiS_i,"ax",@progbits
	.align	128
        .global         _Z12sumReductionPiS_i
        .type           _Z12sumReductionPiS_i,@function
        .size           _Z12sumReductionPiS_i,(.L_x_3 - _Z12sumReductionPiS_i)
        .other          _Z12sumReductionPiS_i,@"STO_CUDA_ENTRY STV_DEFAULT"
_Z12sumReductionPiS_i:
.text._Z12sumReductionPiS_i:
[----:B------:R-:W-:Y:S01]  /*0000*/  LDC R1, c[0x0][0x37c] ;  /* 0x0000df00ff017b82 */ /* 0x000fe20000000800 */
[----:B------:R-:W0:Y:S01]  /*0010*/  S2R R0, SR_CTAID.X ;  /* 0x0000000000007919 */ /* 0x000e220000002500 */
[----:B------:R-:W0:Y:S01]  /*0020*/  LDCU UR8, c[0x0][0x360] ;  /* 0x00006c00ff0877ac */ /* 0x000e220008000800 */
[----:B------:R-:W0:Y:S01]  /*0030*/  S2R R9, SR_TID.X ;  /* 0x0000000000097919 */ /* 0x000e220000002100 */
[----:B------:R-:W1:Y:S01]  /*0040*/  LDCU UR4, c[0x0][0x390] ;  /* 0x00007200ff0477ac */ /* 0x000e620008000800 */
[----:B0-----:R-:W-:-:S05]  /*0050*/  IMAD R5, R0, UR8, R9 ;  /* 0x0000000800057c24 */ /* 0x001fca000f8e0209 */
[----:B-1----:R-:W-:-:S13]  /*0060*/  ISETP.GE.AND P0, PT, R5, UR4, PT ;  /* 0x0000000405007c0c */ /* 0x002fda000bf06270 */
[----:B------:R-:W0:Y:S01]  /*0070*/  @P0 S2R R3, SR_CgaCtaId ;  /* 0x0000000000030919 */ /* 0x000e220000008800 */
[----:B------:R-:W-:-:S04]  /*0080*/  @P0 MOV R2, 0x400 ;  /* 0x0000040000020802 */ /* 0x000fc80000000f00 */
[----:B0-----:R-:W-:-:S05]  /*0090*/  @P0 LEA R2, R3, R2, 0x18 ;  /* 0x0000000203020211 */ /* 0x001fca00078ec0ff */
[----:B------:R-:W-:-:S05]  /*00a0*/  @P0 IMAD R2, R9, 0x4, R2 ;  /* 0x0000000409020824 */ /* 0x000fca00078e0202 */
[----:B------:R0:W-:Y:S01]  /*00b0*/  @P0 STS [R2], RZ ;  /* 0x000000ff02000388 */ /* 0x0001e20000000800 */
[----:B------:R-:W-:Y:S05]  /*00c0*/  @P0 EXIT ;  /* 0x000000000000094d */ /* 0x000fea0003800000 */
[----:B0-----:R-:W0:Y:S01]  /*00d0*/  LDC.64 R2, c[0x0][0x380] ;  /* 0x0000e000ff027b82 */ /* 0x001e220000000a00 */
[----:B------:R-:W1:Y:S01]  /*00e0*/  LDCU.64 UR6, c[0x0][0x358] ;  /* 0x00006b00ff0677ac */ /* 0x000e620008000a00 */
[----:B0-----:R-:W-:-:S06]  /*00f0*/  IMAD.WIDE R2, R5, 0x4, R2 ;  /* 0x0000000405027825 */ /* 0x001fcc00078e0202 */
[----:B-1----:R-:W2:Y:S01]  /*0100*/  LDG.E R2, desc[UR6][R2.64] ;  /* 0x0000000602027981 */ /* 0x002ea2000c1e1900 */
[----:B------:R-:W0:Y:S01]  /*0110*/  S2UR UR5, SR_CgaCtaId ;  /* 0x00000000000579c3 */ /* 0x000e220000008800 */
[----:B------:R-:W-:Y:S01]  /*0120*/  UMOV UR4, 0x400 ;  /* 0x0000040000047882 */ /* 0x000fe20000000000 */
[C---:B------:R-:W-:Y:S01]  /*0130*/  LOP3.LUT P1, RZ, R9.reuse, 0x1f, RZ, 0xc0, !PT ;  /* 0x0000001f09ff7812 */ /* 0x040fe2000782c0ff */
[----:B------:R-:W-:Y:S01]  /*0140*/  UISETP.GE.U32.AND UP0, UPT, UR8, 0x21, UPT ;  /* 0x000000210800788c */ /* 0x000fe2000bf06070 */
[----:B------:R-:W-:Y:S05]  /*0150*/  WARPSYNC.ALL ;  /* 0x0000000000007948 */ /* 0x000fea0003800000 */
[----:B------:R-:W-:Y:S01]  /*0160*/  ISETP.GT.U32.AND P0, PT, R9, 0x1f, PT ;  /* 0x0000001f0900780c */ /* 0x000fe20003f04070 */
[----:B0-----:R-:W-:-:S06]  /*0170*/  ULEA UR5, UR5, UR4, 0x18 ;  /* 0x0000000405057291 */ /* 0x001fcc000f8ec0ff */
[----:B------:R-:W-:-:S05]  /*0180*/  LEA R11, R9, UR5, 0x2 ;  /* 0x00000005090b7c11 */ /* 0x000fca000f8e10ff */
[----:B--2---:R0:W-:Y:S01]  /*0190*/  STS [R11], R2 ;  /* 0x000000020b007388 */ /* 0x0041e20000000800 */
[----:B------:R-:W-:Y:S01]  /*01a0*/  BAR.SYNC.DEFER_BLOCKING 0x0 ;  /* 0x0000000000007b1d */ /* 0x000fe20000010000 */
[----:B0-----:R-:W-:-:S05]  /*01b0*/  @!P1 LEA.HI R2, R9, UR5, RZ, 0x1d ;  /* 0x0000000509029c11 */ /* 0x001fca000f8fe8ff */
[----:B------:R-:W0:Y:S04]  /*01c0*/  LDS R4, [R11] ;  /* 0x000000000b047984 */ /* 0x000e280000000800 */
[----:B0-----:R-:W0:Y:S02]  /*01d0*/  SHFL.DOWN PT, R5, R4, 0x10, 0x1f ;  /* 0x0a001f0004057f89 */ /* 0x001e2400000e0000 */
[----:B0-----:R-:W-:-:S05]  /*01e0*/  IMAD.IADD R5, R4, 0x1, R5 ;  /* 0x0000000104057824 */ /* 0x001fca00078e0205 */
[----:B------:R-:W0:Y:S02]  /*01f0*/  SHFL.DOWN PT, R6, R5, 0x8, 0x1f ;  /* 0x09001f0005067f89 */ /* 0x000e2400000e0000 */
[----:B0-----:R-:W-:-:S05]  /*0200*/  IMAD.IADD R6, R5, 0x1, R6 ;  /* 0x0000000105067824 */ /* 0x001fca00078e0206 */
[----:B------:R-:W0:Y:S02]  /*0210*/  SHFL.DOWN PT, R3, R6, 0x4, 0x1f ;  /* 0x08801f0006037f89 */ /* 0x000e2400000e0000 */
[----:B0-----:R-:W-:-:S05]  /*0220*/  IMAD.IADD R3, R6, 0x1, R3 ;  /* 0x0000000106037824 */ /* 0x001fca00078e0203 */
[----:B------:R-:W0:Y:S02]  /*0230*/  SHFL.DOWN PT, R8, R3, 0x2, 0x1f ;  /* 0x08401f0003087f89 */ /* 0x000e2400000e0000 */
[----:B0-----:R-:W-:-:S05]  /*0240*/  IMAD.IADD R8, R3, 0x1, R8 ;  /* 0x0000000103087824 */ /* 0x001fca00078e0208 */
[----:B------:R-:W0:Y:S02]  /*0250*/  SHFL.DOWN PT, R7, R8, 0x1, 0x1f ;  /* 0x08201f0008077f89 */ /* 0x000e2400000e0000 */
[----:B0-----:R-:W-:-:S05]  /*0260*/  IMAD.IADD R7, R8, 0x1, R7 ;  /* 0x0000000108077824 */ /* 0x001fca00078e0207 */
[----:B------:R0:W-:Y:S01]  /*0270*/  @!P1 STS [R2], R7 ;  /* 0x0000000702009388 */ /* 0x0001e20000000800 */
[----:B------:R-:W-:Y:S06]  /*0280*/  BAR.SYNC.DEFER_BLOCKING 0x0 ;  /* 0x0000000000007b1d */ /* 0x000fec0000010000 */
[----:B------:R-:W-:Y:S05]  /*0290*/  BRA.U !UP0, `(.L_x_0) ;  /* 0x00000001083c7547 */ /* 0x000fea000b800000 */
[----:B------:R-:W-:Y:S01]  /*02a0*/  UIADD3 UR4, UPT, UPT, UR8, 0x1f, URZ ;  /* 0x0000001f08047890 */ /* 0x000fe2000fffe0ff */
[----:B0-----:R-:W-:-:S03]  /*02b0*/  SHF.R.U32.HI R2, RZ, 0x5, R9 ;  /* 0x00000005ff027819 */ /* 0x001fc60000011609 */
[----:B------:R-:W-:Y:S01]  /*02c0*/  USHF.R.U32.HI UR4, URZ, 0x6, UR4 ;  /* 0x00000006ff047899 */ /* 0x000fe20008011604 */
[----:B------:R-:W-:-:S05]  /*02d0*/  LEA R3, R2, UR5, 0x2 ;  /* 0x0000000502037c11 */ /* 0x000fca000f8e10ff */
[----:B------:R-:W-:-:S07]  /*02e0*/  IMAD.U32 R4, RZ, RZ, UR4 ;  /* 0x00000004ff047e24 */ /* 0x000fce000f8e00ff */
.L_x_1:
[----:B------:R-:W-:-:S13]  /*02f0*/  ISETP.GE.U32.AND P1, PT, R2, R4, PT ;  /* 0x000000040200720c */ /* 0x000fda0003f26070 */
[----:B------:R-:W-:Y:S01]  /*0300*/  @!P1 IMAD R5, R4, 0x4, R3 ;  /* 0x0000000404059824 */ /* 0x000fe200078e0203 */
[----:B------:R-:W-:Y:S05]  /*0310*/  @!P1 LDS R6, [R3] ;  /* 0x0000000003069984 */ /* 0x000fea0000000800 */
[----:B------:R-:W0:Y:S02]  /*0320*/  @!P1 LDS R5, [R5] ;  /* 0x0000000005059984 */ /* 0x000e240000000800 */
[----:B0-----:R-:W-:-:S05]  /*0330*/  @!P1 IMAD.IADD R6, R5, 0x1, R6 ;  /* 0x0000000105069824 */ /* 0x001fca00078e0206 */
[----:B------:R1:W-:Y:S01]  /*0340*/  @!P1 STS [R3], R6 ;  /* 0x0000000603009388 */ /* 0x0003e20000000800 */
[----:B------:R-:W-:Y:S01]  /*0350*/  BAR.SYNC.DEFER_BLOCKING 0x0 ;  /* 0x0000000000007b1d */ /* 0x000fe20000010000 */
[----:B------:R-:W-:Y:S02]  /*0360*/  ISETP.GT.U32.AND P1, PT, R4, 0x1, PT ;  /* 0x000000010400780c */ /* 0x000fe40003f24070 */
[----:B------:R-:W-:-:S11]  /*0370*/  SHF.R.U32.HI R4, RZ, 0x1, R4 ;  /* 0x00000001ff047819 */ /* 0x000fd60000011604 */
[----:B-1----:R-:W-:Y:S05]  /*0380*/  @P1 BRA `(.L_x_1) ;  /* 0xfffffffc00d81947 */ /* 0x002fea000383ffff */
.L_x_0:
[----:B------:R-:W-:Y:S05]  /*0390*/  @P0 EXIT ;  /* 0x000000000000094d */ /* 0x000fea0003800000 */
[----:B------:R-:W1:Y:S01]  /*03a0*/  S2UR UR5, SR_CgaCtaId ;  /* 0x00000000000579c3 */ /* 0x000e620000008800 */
[----:B------:R-:W-:-:S07]  /*03b0*/  UMOV UR4, 0x400 ;  /* 0x0000040000047882 */ /* 0x000fce0000000000 */
[----:B0-----:R-:W0:Y:S01]  /*03c0*/  LDC.64 R2, c[0x0][0x388] ;  /* 0x0000e200ff027b82 */ /* 0x001e220000000a00 */
[----:B-1----:R-:W-:Y:S01]  /*03d0*/  ULEA UR4, UR5, UR4, 0x18 ;  /* 0x0000000405047291 */ /* 0x002fe2000f8ec0ff */
[----:B0-----:R-:W-:-:S08]  /*03e0*/  IMAD.WIDE.U32 R2, R0, 0x4, R2 ;  /* 0x0000000400027825 */ /* 0x001fd000078e0002 */
[----:B------:R-:W0:Y:S04]  /*03f0*/  LDS R5, [UR4] ;  /* 0x00000004ff057984 */ /* 0x000e280008000800 */
[----:B0-----:R-:W-:Y:S01]  /*0400*/  STG.E desc[UR6][R2.64], R5 ;  /* 0x0000000502007986 */ /* 0x001fe2000c101906 */
[----:B------:R-:W-:Y:S05]  /*0410*/  EXIT ;  /* 0x000000000000794d */ /* 0x000fea0003800000 */
.L_x_2:
[----:B------:R-:W-:-:S00]  /*0420*/  BRA `(.L_x_2) ;  /* 0xfffffffc00fc7947 */ /* 0x000fc0000383ffff */
[----:B------:R-:W-:-:S00]  /*0430*/  NOP ;  /* 0x0000000000007918 */ /* 0x000fc00000000000 */
        /* <DEDUP_REMOVED lines=12> */
.L_x_3:


//--------------------- .nv.shared._Z12sumReductionPiS_i --------------------------
	.section	.nv.shared._Z12sumReductionPiS_i,"aw",@nobits
	.sectionflags	@""
	.align	16
	.zero		1024


//--------------------- .nv.shared.reserved.0     --------------------------
	.section	.nv.shared.reserved.0,"aw",@nobits
	.weak		__nv_reservedSMEM_offset_0_alias
	.size		__nv_reservedSMEM_offset_0_alias, 0, 64
	.other		__nv_reservedSMEM_offset_0_alias,@"STO_CUDA_RESERVED_SHARED STV_DEFAULT"
__nv_reservedSMEM_offset_0_alias:
	.zero		0
	.zero		64


//--------------------- .nv.constant0._Z12sumReductionPiS_i --------------------------
	.section	.nv.constant0._Z12sumReductionPiS_i,"a",@progbits
	.sectionflags	@""
	.align	4
.nv.constant0._Z12sumReductionPiS_i:
	.zero		916


//--------------------- SYMBOLS --------------------------

	.type		.nv.reservedSmem.offset0,@object
	.size		.nv.reservedSmem.offset0,0x4
	.type		.nv.reservedSmem.cap,@object
	.size		.nv.reservedSmem.cap,0x4
